//
// Generated by NVIDIA NVVM Compiler
//
// Compiler Build ID: CL-36424714
// Cuda compilation tools, release 13.0, V13.0.88
// Based on NVVM 20.0.0
//

.version 9.0
.target sm_100
.address_size 64

	// .globl	_Z7fitnessPiiS_S_i

.visible .entry _Z7fitnessPiiS_S_i(
	.param .u64 .ptr .align 1 _Z7fitnessPiiS_S_i_param_0,
	.param .u32 _Z7fitnessPiiS_S_i_param_1,
	.param .u64 .ptr .align 1 _Z7fitnessPiiS_S_i_param_2,
	.param .u64 .ptr .align 1 _Z7fitnessPiiS_S_i_param_3,
	.param .u32 _Z7fitnessPiiS_S_i_param_4
)
{
	.reg .pred 	%p<6>;
	.reg .b32 	%r<27>;
	.reg .b64 	%rd<11>;

	ld.param.u64 	%rd2, [_Z7fitnessPiiS_S_i_param_0];
	ld.param.u32 	%r14, [_Z7fitnessPiiS_S_i_param_1];
	ld.param.u64 	%rd4, [_Z7fitnessPiiS_S_i_param_2];
	ld.param.u64 	%rd3, [_Z7fitnessPiiS_S_i_param_3];
	ld.param.u32 	%r15, [_Z7fitnessPiiS_S_i_param_4];
	cvta.to.global.u64 	%rd5, %rd4;
	ld.global.u32 	%r25, [%rd5];
	mov.u32 	%r2, %tid.x;
	setp.gt.u32 	%p1, %r2, 999;
	@%p1 bra 	$L__BB0_6;
	setp.lt.s32 	%p2, %r15, 1;
	mov.b32 	%r26, 0;
	@%p2 bra 	$L__BB0_6;
	mul.lo.s32 	%r3, %r15, %r2;
	cvta.to.global.u64 	%rd1, %rd2;
	mov.b32 	%r22, 0;
	mov.u32 	%r23, %r22;
$L__BB0_3:
	add.s32 	%r19, %r23, %r3;
	mul.wide.u32 	%rd6, %r19, 4;
	add.s64 	%rd7, %rd1, %rd6;
	ld.global.u32 	%r7, [%rd7];
	add.s32 	%r22, %r7, %r22;
	setp.le.s32 	%p3, %r22, %r14;
	@%p3 bra 	$L__BB0_5;
	add.s32 	%r9, %r25, -1;
	setp.lt.s32 	%p4, %r25, 2;
	mov.u32 	%r22, %r7;
	mov.u32 	%r25, %r9;
	mov.u32 	%r26, %r23;
	@%p4 bra 	$L__BB0_6;
$L__BB0_5:
	add.s32 	%r23, %r23, 1;
	setp.ne.s32 	%p5, %r23, %r15;
	mov.u32 	%r26, %r15;
	@%p5 bra 	$L__BB0_3;
$L__BB0_6:
	cvta.to.global.u64 	%rd8, %rd3;
	sub.s32 	%r20, %r15, %r26;
	mul.wide.u32 	%rd9, %r2, 4;
	add.s64 	%rd10, %rd8, %rd9;
	st.global.u32 	[%rd10], %r20;
	ret;

}


// ===== COMPILED SASS (sm_100) =====

	.target	sm_100

	.elftype	@"ET_EXEC"


//--------------------- .note.nv.tkinfo           --------------------------
	.section	.note.nv.tkinfo,"",@"SHT_NOTE"
	.sectionflags	@"SHF_NOTE_NV_TKINFO"
	.tkinfo
        /*0018*/ 	.word	0x00000002
        /*0030*/ 	.string	""
        /*0030*/ 	.string	"ptxas"
        /*0030*/ 	.string	"Cuda compilation tools, release 13.0, V13.0.88"
        /*0030*/ 	.string	"Build cuda_13.0.r13.0/compiler.36424714_0"
        /*0030*/ 	.string	"-arch sm_100 -m 64 "



//--------------------- .note.nv.cuinfo           --------------------------
	.section	.note.nv.cuinfo,"",@"SHT_NOTE"
	.sectionflags	@"SHF_NOTE_NV_CUINFO"
        /*0018*/ 	.short	0x0002
        /*001a*/ 	.short	0x0064
        /*001c*/ 	.short	0x0082
	.zero		2


//--------------------- .nv.info                  --------------------------
	.section	.nv.info,"",@"SHT_CUDA_INFO"
	.align	4


	//----- nvinfo : EIATTR_REGCOUNT
	.align		4
        /*0000*/ 	.byte	0x04, 0x2f
        /*0002*/ 	.short	(.L_1 - .L_0)
	.align		4
.L_0:
        /*0004*/ 	.word	index@(_Z7fitnessPiiS_S_i)
        /*0008*/ 	.word	0x0000000d


	//----- nvinfo : EIATTR_FRAME_SIZE
	.align		4
.L_1:
        /*000c*/ 	.byte	0x04, 0x11
        /*000e*/ 	.short	(.L_3 - .L_2)
	.align		4
.L_2:
        /*0010*/ 	.word	index@(_Z7fitnessPiiS_S_i)
        /*0014*/ 	.word	0x00000000


	//----- nvinfo : EIATTR_MIN_STACK_SIZE
	.align		4
.L_3:
        /*0018*/ 	.byte	0x04, 0x12
        /*001a*/ 	.short	(.L_5 - .L_4)
	.align		4
.L_4:
        /*001c*/ 	.word	index@(_Z7fitnessPiiS_S_i)
        /*0020*/ 	.word	0x00000000
.L_5:


//--------------------- .nv.compat                --------------------------
	.section	.nv.compat,"",@"SHT_CUDA_COMPAT_INFO"
	.align	4
        /*0000*/ 	.byte	0x02, 0x09, 0x00, 0x00, 0x02, 0x02, 0x01, 0x00, 0x02, 0x05, 0x05, 0x00, 0x03, 0x07, 0x01, 0x01
        /*0010*/ 	.byte	0x02, 0x03, 0x00, 0x00, 0x02, 0x06, 0x01, 0x00, 0x04, 0x0b, 0x08, 0x00, 0x09, 0x00, 0x00, 0x00
        /*0020*/ 	.byte	0x00, 0x00, 0x00, 0x00


//--------------------- .nv.info._Z7fitnessPiiS_S_i --------------------------
	.section	.nv.info._Z7fitnessPiiS_S_i,"",@"SHT_CUDA_INFO"
	.sectionflags	@""
	.align	4


	//----- nvinfo : EIATTR_CUDA_API_VERSION
	.align		4
        /*0000*/ 	.byte	0x04, 0x37
        /*0002*/ 	.short	(.L_7 - .L_6)
.L_6:
        /*0004*/ 	.word	0x00000082


	//----- nvinfo : EIATTR_KPARAM_INFO
	.align		4
.L_7:
        /*0008*/ 	.byte	0x04, 0x17
        /*000a*/ 	.short	(.L_9 - .L_8)
.L_8:
        /*000c*/ 	.word	0x00000000
        /*0010*/ 	.short	0x0004
        /*0012*/ 	.short	0x0020
        /*0014*/ 	.byte	0x00, 0xf0, 0x11, 0x00


	//----- nvinfo : EIATTR_KPARAM_INFO
	.align		4
.L_9:
        /*0018*/ 	.byte	0x04, 0x17
        /*001a*/ 	.short	(.L_11 - .L_10)
.L_10:
        /*001c*/ 	.word	0x00000000
        /*0020*/ 	.short	0x0003
        /*0022*/ 	.short	0x0018
        /*0024*/ 	.byte	0x00, 0xf5, 0x21, 0x00


	//----- nvinfo : EIATTR_KPARAM_INFO
	.align		4
.L_11:
        /*0028*/ 	.byte	0x04, 0x17
        /*002a*/ 	.short	(.L_13 - .L_12)
.L_12:
        /*002c*/ 	.word	0x00000000
        /*0030*/ 	.short	0x0002
        /*0032*/ 	.short	0x0010
        /*0034*/ 	.byte	0x00, 0xf5, 0x21, 0x00


	//----- nvinfo : EIATTR_KPARAM_INFO
	.align		4
.L_13:
        /*0038*/ 	.byte	0x04, 0x17
        /*003a*/ 	.short	(.L_15 - .L_14)
.L_14:
        /*003c*/ 	.word	0x00000000
        /*0040*/ 	.short	0x0001
        /*0042*/ 	.short	0x0008
        /*0044*/ 	.byte	0x00, 0xf0, 0x11, 0x00


	//----- nvinfo : EIATTR_KPARAM_INFO
	.align		4
.L_15:
        /*0048*/ 	.byte	0x04, 0x17
        /*004a*/ 	.short	(.L_17 - .L_16)
.L_16:
        /*004c*/ 	.word	0x00000000
        /*0050*/ 	.short	0x0000
        /*0052*/ 	.short	0x0000
        /*0054*/ 	.byte	0x00, 0xf5, 0x21, 0x00


	//----- nvinfo : EIATTR_SPARSE_MMA_MASK
	.align		4
.L_17:
        /*0058*/ 	.byte	0x03, 0x50
        /*005a*/ 	.short	0x0000


	//----- nvinfo : EIATTR_MAXREG_COUNT
	.align		4
        /*005c*/ 	.byte	0x03, 0x1b
        /*005e*/ 	.short	0x00ff


	//----- nvinfo : EIATTR_MERCURY_ISA_VERSION
	.align		4
        /*0060*/ 	.byte	0x03, 0x5f
        /*0062*/ 	.short	0x0101


	//----- nvinfo : EIATTR_VRC_CTA_INIT_COUNT
	.align		4
        /*0064*/ 	.byte	0x02, 0x4a
	.zero		1
	.zero		1


	//----- nvinfo : EIATTR_EXIT_INSTR_OFFSETS
	.align		4
        /*0068*/ 	.byte	0x04, 0x1c
        /*006a*/ 	.short	(.L_19 - .L_18)


	//   ....[0]....
.L_18:
        /*006c*/ 	.word	0x000002a0


	//----- nvinfo : EIATTR_CRS_STACK_SIZE
	.align		4
.L_19:
        /*0070*/ 	.byte	0x04, 0x1e
        /*0072*/ 	.short	(.L_21 - .L_20)
.L_20:
        /*0074*/ 	.word	0x00000000


	//----- nvinfo : EIATTR_CBANK_PARAM_SIZE
	.align		4
.L_21:
        /*0078*/ 	.byte	0x03, 0x19
        /*007a*/ 	.short	0x0024


	//----- nvinfo : EIATTR_PARAM_CBANK
	.align		4
        /*007c*/ 	.byte	0x04, 0x0a
        /*007e*/ 	.short	(.L_23 - .L_22)
	.align		4
.L_22:
        /*0080*/ 	.word	index@(.nv.constant0._Z7fitnessPiiS_S_i)
        /*0084*/ 	.short	0x0380
        /*0086*/ 	.short	0x0024


	//----- nvinfo : EIATTR_SW_WAR
	.align		4
.L_23:
        /*0088*/ 	.byte	0x04, 0x36
        /*008a*/ 	.short	(.L_25 - .L_24)
.L_24:
        /*008c*/ 	.word	0x00000008
.L_25:


//--------------------- .nv.callgraph             --------------------------
	.section	.nv.callgraph,"",@"SHT_CUDA_CALLGRAPH"
	.align	4
	.sectionentsize	8
	.align		4
        /*0000*/ 	.word	0x00000000
	.align		4
        /*0004*/ 	.word	0xffffffff
	.align		4
        /*0008*/ 	.word	0x00000000
	.align		4
        /*000c*/ 	.word	0xfffffffe
	.align		4
        /*0010*/ 	.word	0x00000000
	.align		4
        /*0014*/ 	.word	0xfffffffd
	.align		4
        /*0018*/ 	.word	0x00000000
	.align		4
        /*001c*/ 	.word	0xfffffffc


//--------------------- .text._Z7fitnessPiiS_S_i  --------------------------
	.section	.text._Z7fitnessPiiS_S_i,"ax",@progbits
	.align	128
        .global         _Z7fitnessPiiS_S_i
        .type           _Z7fitnessPiiS_S_i,@function
        .size           _Z7fitnessPiiS_S_i,(.L_x_6 - _Z7fitnessPiiS_S_i)
        .other          _Z7fitnessPiiS_S_i,@"STO_CUDA_ENTRY STV_DEFAULT"
_Z7fitnessPiiS_S_i:
.text._Z7fitnessPiiS_S_i:
[----:B------:R-:W-:Y:S01]  /*0000*/  LDC R1, c[0x0][0x37c] ;  /* 0x0000df00ff017b82 */ /* 0x000fe20000000800 */
[----:B------:R-:W0:Y:S01]  /*0010*/  S2R R8, SR_TID.X ;  /* 0x0000000000087919 */ /* 0x000e220000002100 */
[----:B------:R-:W1:Y:S01]  /*0020*/  LDCU.64 UR4, c[0x0][0x358] ;  /* 0x00006b00ff0477ac */ /* 0x000e620008000a00 */
[----:B------:R-:W-:Y:S01]  /*0030*/  BSSY.RECONVERGENT B0, `(.L_x_0) ;  /* 0x0000020000007945 */ /* 0x000fe20003800200 */
[----:B------:R-:W2:Y:S01]  /*0040*/  LDCU UR7, c[0x0][0x388] ;  /* 0x00007100ff0777ac */ /* 0x000ea20008000800 */
[----:B0-----:R-:W-:-:S13]  /*0050*/  ISETP.GT.U32.AND P0, PT, R8, 0x3e7, PT ;  /* 0x000003e70800780c */ /* 0x001fda0003f04070 */
[----:B-12---:R-:W-:Y:S05]  /*0060*/  @P0 BRA `(.L_x_1) ;  /* 0x0000000000700947 */ /* 0x006fea0003800000 */
[----:B------:R-:W0:Y:S01]  /*0070*/  LDCU UR6, c[0x0][0x3a0] ;  /* 0x00007400ff0677ac */ /* 0x000e220008000800 */
[----:B------:R-:W-:Y:S01]  /*0080*/  IMAD.MOV.U32 R6, RZ, RZ, RZ ;  /* 0x000000ffff067224 */ /* 0x000fe200078e00ff */
[----:B0-----:R-:W-:-:S09]  /*0090*/  UISETP.GE.AND UP0, UPT, UR6, 0x1, UPT ;  /* 0x000000010600788c */ /* 0x001fd2000bf06270 */
[----:B------:R-:W-:Y:S05]  /*00a0*/  BRA.U !UP0, `(.L_x_1) ;  /* 0x0000000108607547 */ /* 0x000fea000b800000 */
[----:B------:R-:W0:Y:S08]  /*00b0*/  LDC.64 R2, c[0x0][0x390] ;  /* 0x0000e400ff027b82 */ /* 0x000e300000000a00 */
[----:B------:R-:W1:Y:S08]  /*00c0*/  LDC R9, c[0x0][0x3a0] ;  /* 0x0000e800ff097b82 */ /* 0x000e700000000800 */
[----:B------:R-:W2:Y:S01]  /*00d0*/  LDC R10, c[0x0][0x3a0] ;  /* 0x0000e800ff0a7b82 */ /* 0x000ea20000000800 */
[----:B0-----:R0:W5:Y:S07]  /*00e0*/  LDG.E R0, desc[UR4][R2.64] ;  /* 0x0000000402007981 */ /* 0x00116e000c1e1900 */
[----:B------:R-:W3:Y:S01]  /*00f0*/  LDC.64 R4, c[0x0][0x380] ;  /* 0x0000e000ff047b82 */ /* 0x000ee20000000a00 */
[----:B-1----:R-:W-:-:S07]  /*0100*/  CS2R R6, SRZ ;  /* 0x0000000000067805 */ /* 0x002fce000001ff00 */
.L_x_4:
[----:B0-2---:R-:W-:-:S04]  /*0110*/  IMAD R3, R8, R10, R7 ;  /* 0x0000000a08037224 */ /* 0x005fc800078e0207 */
[----:B---3--:R-:W-:-:S06]  /*0120*/  IMAD.WIDE.U32 R2, R3, 0x4, R4 ;  /* 0x0000000403027825 */ /* 0x008fcc00078e0004 */
[----:B------:R-:W2:Y:S01]  /*0130*/  LDG.E R3, desc[UR4][R2.64] ;  /* 0x0000000402037981 */ /* 0x000ea2000c1e1900 */
[----:B------:R-:W-:Y:S01]  /*0140*/  BSSY.RELIABLE B1, `(.L_x_2) ;  /* 0x000000a000017945 */ /* 0x000fe20003800100 */
[----:B--2---:R-:W-:-:S05]  /*0150*/  IMAD.IADD R6, R3, 0x1, R6 ;  /* 0x0000000103067824 */ /* 0x004fca00078e0206 */
[----:B------:R-:W-:-:S13]  /*0160*/  ISETP.GT.AND P0, PT, R6, UR7, PT ;  /* 0x0000000706007c0c */ /* 0x000fda000bf04270 */
[----:B------:R-:W-:Y:S05]  /*0170*/  @!P0 BRA `(.L_x_3) ;  /* 0x0000000000188947 */ /* 0x000fea0003800000 */
[----:B-----5:R-:W-:Y:S02]  /*0180*/  ISETP.GE.AND P0, PT, R0, 0x2, PT ;  /* 0x000000020000780c */ /* 0x020fe40003f06270 */
[----:B------:R-:W-:-:S11]  /*0190*/  MOV R6, R7 ;  /* 0x0000000700067202 */ /* 0x000fd60000000f00 */
[----:B------:R-:W-:Y:S05]  /*01a0*/  @!P0 BREAK.RELIABLE B1 ;  /* 0x0000000000018942 */ /* 0x000fea0003800100 */
[----:B------:R-:W-:Y:S05]  /*01b0*/  @!P0 BRA `(.L_x_1) ;  /* 0x00000000001c8947 */ /* 0x000fea0003800000 */
[----:B------:R-:W-:Y:S01]  /*01c0*/  VIADD R0, R0, 0xffffffff ;  /* 0xffffffff00007836 */ /* 0x000fe20000000000 */
[----:B------:R-:W-:-:S07]  /*01d0*/  MOV R6, R3 ;  /* 0x0000000300067202 */ /* 0x000fce0000000f00 */
.L_x_3:
[----:B------:R-:W-:Y:S05]  /*01e0*/  BSYNC.RELIABLE B1 ;  /* 0x0000000000017941 */ /* 0x000fea0003800100 */
.L_x_2:
[----:B------:R-:W-:-:S05]  /*01f0*/  VIADD R7, R7, 0x1 ;  /* 0x0000000107077836 */ /* 0x000fca0000000000 */
[----:B------:R-:W-:-:S13]  /*0200*/  ISETP.NE.AND P0, PT, R7, R10, PT ;  /* 0x0000000a0700720c */ /* 0x000fda0003f05270 */
[----:B------:R-:W-:Y:S05]  /*0210*/  @P0 BRA `(.L_x_4) ;  /* 0xfffffffc00bc0947 */ /* 0x000fea000383ffff */
[----:B------:R-:W-:-:S07]  /*0220*/  MOV R6, R9 ;  /* 0x0000000900067202 */ /* 0x000fce0000000f00 */
.L_x_1:
[----:B------:R-:W-:Y:S05]  /*0230*/  BSYNC.RECONVERGENT B0 ;  /* 0x0000000000007941 */ /* 0x000fea0003800200 */
.L_x_0:
[----:B------:R-:W-:Y:S05]  /*0240*/  WARPSYNC.ALL ;  /* 0x0000000000007948 */ /* 0x000fea0003800000 */
[----:B------:R-:W0:Y:S01]  /*0250*/  LDC.64 R2, c[0x0][0x398] ;  /* 0x0000e600ff027b82 */ /* 0x000e220000000a00 */
[----:B------:R-:W1:Y:S02]  /*0260*/  LDCU UR6, c[0x0][0x3a0] ;  /* 0x00007400ff0677ac */ /* 0x000e640008000800 */
[----:B-1----:R-:W-:Y:S01]  /*0270*/  IADD3 R5, PT, PT, -R6, UR6, RZ ;  /* 0x0000000606057c10 */ /* 0x002fe2000fffe1ff */
[----:B0-----:R-:W-:-:S05]  /*0280*/  IMAD.WIDE.U32 R2, R8, 0x4, R2 ;  /* 0x0000000408027825 */ /* 0x001fca00078e0002 */
[----:B------:R-:W-:Y:S01]  /*0290*/  STG.E desc[UR4][R2.64], R5 ;  /* 0x0000000502007986 */ /* 0x000fe2000c101904 */
[----:B------:R-:W-:Y:S05]  /*02a0*/  EXIT ;  /* 0x000000000000794d */ /* 0x000fea0003800000 */
.L_x_5:
[----:B------:R-:W-:-:S00]  /*02b0*/  BRA `(.L_x_5) ;  /* 0xfffffffc00fc7947 */ /* 0x000fc0000383ffff */
[----:B------:R-:W-:-:S00]  /*02c0*/  NOP ;  /* 0x0000000000007918 */ /* 0x000fc00000000000 */
        /* <DEDUP_REMOVED lines=11> */
.L_x_6:


//--------------------- .nv.shared.reserved.0     --------------------------
	.section	.nv.shared.reserved.0,"aw",@nobits
	.weak		__nv_reservedSMEM_offset_0_alias
	.size		__nv_reservedSMEM_offset_0_alias, 0, 64
	.other		__nv_reservedSMEM_offset_0_alias,@"STO_CUDA_RESERVED_SHARED STV_DEFAULT"
__nv_reservedSMEM_offset_0_alias:
	.zero		0
	.zero		64


//--------------------- .nv.constant0._Z7fitnessPiiS_S_i --------------------------
	.section	.nv.constant0._Z7fitnessPiiS_S_i,"a",@progbits
	.sectionflags	@""
	.align	4
.nv.constant0._Z7fitnessPiiS_S_i:
	.zero		932


//--------------------- SYMBOLS --------------------------

	.type		.nv.reservedSmem.offset0,@object
	.size		.nv.reservedSmem.offset0,0x4
